//
// Generated by NVIDIA NVVM Compiler
//
// Compiler Build ID: CL-36424714
// Cuda compilation tools, release 13.0, V13.0.88
// Based on NVVM 20.0.0
//

.version 9.0
.target sm_100
.address_size 64

	// .globl	_Z14dijkstraKernelPKiPiiiS1_S1_S1_S1_
.extern .func  (.param .b64 func_retval0) malloc
(
	.param .b64 malloc_param_0
)
;
.extern .func free
(
	.param .b64 free_param_0
)
;

.visible .entry _Z14dijkstraKernelPKiPiiiS1_S1_S1_S1_(
	.param .u64 .ptr .align 1 _Z14dijkstraKernelPKiPiiiS1_S1_S1_S1__param_0,
	.param .u64 .ptr .align 1 _Z14dijkstraKernelPKiPiiiS1_S1_S1_S1__param_1,
	.param .u32 _Z14dijkstraKernelPKiPiiiS1_S1_S1_S1__param_2,
	.param .u32 _Z14dijkstraKernelPKiPiiiS1_S1_S1_S1__param_3,
	.param .u64 .ptr .align 1 _Z14dijkstraKernelPKiPiiiS1_S1_S1_S1__param_4,
	.param .u64 .ptr .align 1 _Z14dijkstraKernelPKiPiiiS1_S1_S1_S1__param_5,
	.param .u64 .ptr .align 1 _Z14dijkstraKernelPKiPiiiS1_S1_S1_S1__param_6,
	.param .u64 .ptr .align 1 _Z14dijkstraKernelPKiPiiiS1_S1_S1_S1__param_7
)
{
	.reg .pred 	%p<54>;
	.reg .b16 	%rs<10>;
	.reg .b32 	%r<133>;
	.reg .b64 	%rd<78>;

	ld.param.u64 	%rd16, [_Z14dijkstraKernelPKiPiiiS1_S1_S1_S1__param_0];
	ld.param.u64 	%rd17, [_Z14dijkstraKernelPKiPiiiS1_S1_S1_S1__param_1];
	ld.param.u32 	%r57, [_Z14dijkstraKernelPKiPiiiS1_S1_S1_S1__param_2];
	ld.param.u32 	%r58, [_Z14dijkstraKernelPKiPiiiS1_S1_S1_S1__param_3];
	ld.param.u64 	%rd12, [_Z14dijkstraKernelPKiPiiiS1_S1_S1_S1__param_4];
	ld.param.u64 	%rd13, [_Z14dijkstraKernelPKiPiiiS1_S1_S1_S1__param_5];
	ld.param.u64 	%rd14, [_Z14dijkstraKernelPKiPiiiS1_S1_S1_S1__param_6];
	ld.param.u64 	%rd15, [_Z14dijkstraKernelPKiPiiiS1_S1_S1_S1__param_7];
	cvta.to.global.u64 	%rd1, %rd17;
	cvta.to.global.u64 	%rd2, %rd16;
	mov.u32 	%r59, %ctaid.x;
	mov.u32 	%r60, %ntid.x;
	mov.u32 	%r61, %tid.x;
	mad.lo.s32 	%r1, %r59, %r60, %r61;
	setp.ge.s32 	%p1, %r1, %r58;
	@%p1 bra 	$L__BB0_46;
	cvta.to.global.u64 	%rd18, %rd12;
	cvta.to.global.u64 	%rd19, %rd13;
	cvta.to.global.u64 	%rd20, %rd14;
	cvta.to.global.u64 	%rd21, %rd15;
	mul.wide.s32 	%rd22, %r1, 4;
	add.s64 	%rd23, %rd18, %rd22;
	ld.global.u32 	%r2, [%rd23];
	add.s64 	%rd24, %rd19, %rd22;
	ld.global.u32 	%r3, [%rd24];
	add.s64 	%rd25, %rd20, %rd22;
	ld.global.u32 	%r4, [%rd25];
	add.s64 	%rd26, %rd21, %rd22;
	ld.global.u32 	%r5, [%rd26];
	setp.lt.s32 	%p2, %r2, 0;
	setp.ge.s32 	%p3, %r2, %r57;
	or.pred  	%p4, %p2, %p3;
	setp.lt.s32 	%p5, %r3, 0;
	setp.ge.s32 	%p6, %r3, %r57;
	or.pred  	%p7, %p5, %p6;
	or.pred  	%p9, %p4, %p7;
	not.pred 	%p10, %p9;
	@%p10 bra 	$L__BB0_3;
	add.s64 	%rd77, %rd1, %rd22;
	mov.b32 	%r109, 1000000000;
	st.global.u32 	[%rd77], %r109;
	bra.uni 	$L__BB0_46;
$L__BB0_3:
	mul.lo.s32 	%r6, %r57, %r57;
	cvt.u64.u32 	%rd27, %r6;
	mul.wide.u32 	%rd28, %r6, 4;
	{ // callseq 0, 0
	.param .b64 param0;
	st.param.b64 	[param0], %rd28;
	.param .b64 retval0;
	call.uni (retval0), 
	malloc, 
	(
	param0
	);
	ld.param.b64 	%rd29, [retval0];
	} // callseq 0
	{ // callseq 1, 0
	.param .b64 param0;
	st.param.b64 	[param0], %rd27;
	.param .b64 retval0;
	call.uni (retval0), 
	malloc, 
	(
	param0
	);
	ld.param.b64 	%rd30, [retval0];
	} // callseq 1
	setp.eq.s32 	%p11, %r57, 0;
	@%p11 bra 	$L__BB0_42;
	max.u32 	%r7, %r6, 1;
	and.b32  	%r8, %r7, 5;
	setp.lt.u32 	%p12, %r6, 8;
	mov.b32 	%r112, 0;
	@%p12 bra 	$L__BB0_7;
	and.b32  	%r112, %r7, -8;
	mov.b32 	%r110, 0;
$L__BB0_6:
	.pragma "nounroll";
	cvt.u64.u32 	%rd31, %r110;
	mul.wide.u32 	%rd32, %r110, 4;
	add.s64 	%rd33, %rd29, %rd32;
	mov.b32 	%r64, 1000000000;
	st.u32 	[%rd33], %r64;
	add.s64 	%rd34, %rd30, %rd31;
	mov.b16 	%rs1, 0;
	st.u8 	[%rd34], %rs1;
	st.u32 	[%rd33+4], %r64;
	st.u8 	[%rd34+1], %rs1;
	st.u32 	[%rd33+8], %r64;
	st.u8 	[%rd34+2], %rs1;
	st.u32 	[%rd33+12], %r64;
	st.u8 	[%rd34+3], %rs1;
	st.u32 	[%rd33+16], %r64;
	st.u8 	[%rd34+4], %rs1;
	st.u32 	[%rd33+20], %r64;
	st.u8 	[%rd34+5], %rs1;
	st.u32 	[%rd33+24], %r64;
	st.u8 	[%rd34+6], %rs1;
	st.u32 	[%rd33+28], %r64;
	st.u8 	[%rd34+7], %rs1;
	add.s32 	%r110, %r110, 8;
	setp.ne.s32 	%p13, %r110, %r112;
	@%p13 bra 	$L__BB0_6;
$L__BB0_7:
	setp.eq.s32 	%p14, %r8, 0;
	@%p14 bra 	$L__BB0_12;
	setp.lt.u32 	%p15, %r8, 4;
	@%p15 bra 	$L__BB0_10;
	cvt.u64.u32 	%rd35, %r112;
	mul.wide.u32 	%rd36, %r112, 4;
	add.s64 	%rd37, %rd29, %rd36;
	mov.b32 	%r65, 1000000000;
	st.u32 	[%rd37], %r65;
	add.s64 	%rd38, %rd30, %rd35;
	mov.b16 	%rs2, 0;
	st.u8 	[%rd38], %rs2;
	st.u32 	[%rd37+4], %r65;
	st.u8 	[%rd38+1], %rs2;
	st.u32 	[%rd37+8], %r65;
	st.u8 	[%rd38+2], %rs2;
	st.u32 	[%rd37+12], %r65;
	st.u8 	[%rd38+3], %rs2;
	add.s32 	%r112, %r112, 4;
$L__BB0_10:
	and.b32  	%r66, %r7, 1;
	setp.eq.b32 	%p16, %r66, 1;
	not.pred 	%p17, %p16;
	@%p17 bra 	$L__BB0_12;
	cvt.u64.u32 	%rd39, %r112;
	mul.wide.u32 	%rd40, %r112, 4;
	add.s64 	%rd41, %rd29, %rd40;
	mov.b32 	%r67, 1000000000;
	st.u32 	[%rd41], %r67;
	add.s64 	%rd42, %rd30, %rd39;
	mov.b16 	%rs3, 0;
	st.u8 	[%rd42], %rs3;
$L__BB0_12:
	mad.lo.s32 	%r69, %r2, %r57, %r3;
	mul.wide.s32 	%rd43, %r69, 4;
	add.s64 	%rd44, %rd2, %rd43;
	ld.global.u32 	%r70, [%rd44];
	add.s64 	%rd45, %rd29, %rd43;
	st.u32 	[%rd45], %r70;
	add.s32 	%r15, %r57, -1;
	and.b32  	%r16, %r7, 1;
	and.b32  	%r17, %r7, -4;
	mov.b32 	%r113, 0;
$L__BB0_13:
	setp.lt.u32 	%p18, %r6, 4;
	mov.b32 	%r117, 1000000000;
	mov.b32 	%r118, -1;
	mov.b32 	%r127, 0;
	@%p18 bra 	$L__BB0_24;
	mov.b32 	%r117, 1000000000;
	mov.b32 	%r118, -1;
	mov.b32 	%r114, 0;
$L__BB0_15:
	cvt.u64.u32 	%rd46, %r114;
	add.s64 	%rd5, %rd30, %rd46;
	ld.u8 	%rs4, [%rd5];
	setp.ne.s16 	%p19, %rs4, 0;
	mul.wide.u32 	%rd47, %r114, 4;
	add.s64 	%rd6, %rd29, %rd47;
	@%p19 bra 	$L__BB0_17;
	ld.u32 	%r78, [%rd6];
	setp.lt.s32 	%p20, %r78, %r117;
	min.s32 	%r117, %r78, %r117;
	selp.b32 	%r118, %r114, %r118, %p20;
$L__BB0_17:
	ld.u8 	%rs5, [%rd5+1];
	setp.ne.s16 	%p21, %rs5, 0;
	@%p21 bra 	$L__BB0_19;
	add.s32 	%r79, %r114, 1;
	ld.u32 	%r80, [%rd6+4];
	setp.lt.s32 	%p22, %r80, %r117;
	min.s32 	%r117, %r80, %r117;
	selp.b32 	%r118, %r79, %r118, %p22;
$L__BB0_19:
	ld.u8 	%rs6, [%rd5+2];
	setp.ne.s16 	%p23, %rs6, 0;
	@%p23 bra 	$L__BB0_21;
	add.s32 	%r81, %r114, 2;
	ld.u32 	%r82, [%rd6+8];
	setp.lt.s32 	%p24, %r82, %r117;
	min.s32 	%r117, %r82, %r117;
	selp.b32 	%r118, %r81, %r118, %p24;
$L__BB0_21:
	ld.u8 	%rs7, [%rd5+3];
	setp.ne.s16 	%p25, %rs7, 0;
	@%p25 bra 	$L__BB0_23;
	add.s32 	%r83, %r114, 3;
	ld.u32 	%r84, [%rd6+12];
	setp.lt.s32 	%p26, %r84, %r117;
	min.s32 	%r117, %r84, %r117;
	selp.b32 	%r118, %r83, %r118, %p26;
$L__BB0_23:
	add.s32 	%r114, %r114, 4;
	setp.ne.s32 	%p27, %r114, %r17;
	mov.u32 	%r127, %r17;
	@%p27 bra 	$L__BB0_15;
$L__BB0_24:
	setp.eq.s32 	%p28, %r16, 0;
	@%p28 bra 	$L__BB0_27;
	cvt.u64.u32 	%rd48, %r127;
	add.s64 	%rd49, %rd30, %rd48;
	ld.u8 	%rs8, [%rd49];
	setp.ne.s16 	%p29, %rs8, 0;
	@%p29 bra 	$L__BB0_27;
	mul.wide.u32 	%rd50, %r127, 4;
	add.s64 	%rd51, %rd29, %rd50;
	ld.u32 	%r85, [%rd51];
	setp.lt.s32 	%p30, %r85, %r117;
	min.s32 	%r117, %r85, %r117;
	selp.b32 	%r118, %r127, %r118, %p30;
$L__BB0_27:
	setp.eq.s32 	%p31, %r118, -1;
	setp.eq.s32 	%p32, %r117, 1000000000;
	or.pred  	%p33, %p31, %p32;
	@%p33 bra 	$L__BB0_43;
	div.s32 	%r86, %r118, %r57;
	mul.lo.s32 	%r87, %r86, %r57;
	sub.s32 	%r49, %r118, %r87;
	cvt.s64.s32 	%rd52, %r118;
	add.s64 	%rd53, %rd30, %rd52;
	mov.b16 	%rs9, 1;
	st.u8 	[%rd53], %rs9;
	setp.eq.s32 	%p34, %r86, %r4;
	setp.eq.s32 	%p35, %r49, %r5;
	and.pred  	%p36, %p34, %p35;
	@%p36 bra 	$L__BB0_43;
	setp.lt.s32 	%p37, %r86, 1;
	mul.wide.s32 	%rd54, %r118, 4;
	add.s64 	%rd7, %rd29, %rd54;
	@%p37 bra 	$L__BB0_32;
	add.s32 	%r88, %r86, -1;
	mad.lo.s32 	%r89, %r88, %r57, %r49;
	ld.u32 	%r90, [%rd7];
	mul.wide.s32 	%rd55, %r89, 4;
	add.s64 	%rd56, %rd2, %rd55;
	ld.global.u32 	%r91, [%rd56];
	add.s32 	%r50, %r91, %r90;
	add.s64 	%rd8, %rd29, %rd55;
	ld.u32 	%r92, [%rd8];
	setp.ge.s32 	%p38, %r50, %r92;
	@%p38 bra 	$L__BB0_32;
	st.u32 	[%rd8], %r50;
$L__BB0_32:
	setp.ge.s32 	%p39, %r86, %r15;
	@%p39 bra 	$L__BB0_35;
	mad.lo.s32 	%r93, %r57, %r86, %r57;
	add.s32 	%r94, %r93, %r49;
	ld.u32 	%r95, [%rd7];
	mul.wide.s32 	%rd57, %r94, 4;
	add.s64 	%rd58, %rd2, %rd57;
	ld.global.u32 	%r96, [%rd58];
	add.s32 	%r51, %r96, %r95;
	add.s64 	%rd9, %rd29, %rd57;
	ld.u32 	%r97, [%rd9];
	setp.ge.s32 	%p40, %r51, %r97;
	@%p40 bra 	$L__BB0_35;
	st.u32 	[%rd9], %r51;
$L__BB0_35:
	setp.lt.s32 	%p41, %r49, 1;
	@%p41 bra 	$L__BB0_38;
	ld.u32 	%r99, [%rd7];
	cvt.s64.s32 	%rd59, %r87;
	cvt.u64.u32 	%rd60, %r49;
	add.s64 	%rd61, %rd60, %rd59;
	shl.b64 	%rd62, %rd61, 2;
	add.s64 	%rd63, %rd2, %rd62;
	ld.global.u32 	%r100, [%rd63+-4];
	add.s32 	%r52, %r100, %r99;
	add.s64 	%rd10, %rd29, %rd62;
	ld.u32 	%r101, [%rd10+-4];
	setp.ge.s32 	%p42, %r52, %r101;
	@%p42 bra 	$L__BB0_38;
	st.u32 	[%rd10+-4], %r52;
$L__BB0_38:
	setp.ge.s32 	%p43, %r49, %r15;
	@%p43 bra 	$L__BB0_41;
	ld.u32 	%r103, [%rd7];
	cvt.s64.s32 	%rd64, %r87;
	cvt.s64.s32 	%rd65, %r49;
	add.s64 	%rd66, %rd65, %rd64;
	shl.b64 	%rd67, %rd66, 2;
	add.s64 	%rd68, %rd2, %rd67;
	ld.global.u32 	%r104, [%rd68+4];
	add.s32 	%r53, %r104, %r103;
	add.s64 	%rd11, %rd29, %rd67;
	ld.u32 	%r105, [%rd11+4];
	setp.ge.s32 	%p44, %r53, %r105;
	@%p44 bra 	$L__BB0_41;
	st.u32 	[%rd11+4], %r53;
$L__BB0_41:
	add.s32 	%r113, %r113, 1;
	setp.eq.s32 	%p45, %r113, %r7;
	@%p45 bra 	$L__BB0_43;
	bra.uni 	$L__BB0_13;
$L__BB0_42:
	mul.wide.u32 	%rd69, %r3, 4;
	add.s64 	%rd70, %rd2, %rd69;
	ld.global.u32 	%r106, [%rd70];
	add.s64 	%rd71, %rd29, %rd69;
	st.u32 	[%rd71], %r106;
$L__BB0_43:
	setp.lt.s32 	%p46, %r5, %r57;
	setp.gt.s32 	%p47, %r5, -1;
	and.pred  	%p48, %p47, %p46;
	setp.lt.s32 	%p49, %r4, %r57;
	setp.gt.s32 	%p50, %r4, -1;
	and.pred  	%p51, %p50, %p49;
	and.pred  	%p52, %p51, %p48;
	mov.b32 	%r132, 1000000000;
	not.pred 	%p53, %p52;
	@%p53 bra 	$L__BB0_45;
	mad.lo.s32 	%r108, %r4, %r57, %r5;
	mul.wide.s32 	%rd72, %r108, 4;
	add.s64 	%rd73, %rd29, %rd72;
	ld.u32 	%r132, [%rd73];
$L__BB0_45:
	add.s64 	%rd75, %rd1, %rd22;
	st.global.u32 	[%rd75], %r132;
	{ // callseq 2, 0
	.param .b64 param0;
	st.param.b64 	[param0], %rd29;
	call.uni 
	free, 
	(
	param0
	);
	} // callseq 2
	{ // callseq 3, 0
	.param .b64 param0;
	st.param.b64 	[param0], %rd30;
	call.uni 
	free, 
	(
	param0
	);
	} // callseq 3
$L__BB0_46:
	ret;

}


// ===== COMPILED SASS (sm_100) =====

	.target	sm_100

	.elftype	@"ET_EXEC"


//--------------------- .note.nv.tkinfo           --------------------------
	.section	.note.nv.tkinfo,"",@"SHT_NOTE"
	.sectionflags	@"SHF_NOTE_NV_TKINFO"
	.tkinfo
        /*0018*/ 	.word	0x00000002
        /*0030*/ 	.string	""
        /*0030*/ 	.string	"ptxas"
        /*0030*/ 	.string	"Cuda compilation tools, release 13.0, V13.0.88"
        /*0030*/ 	.string	"Build cuda_13.0.r13.0/compiler.36424714_0"
        /*0030*/ 	.string	"-arch sm_100 -m 64 "



//--------------------- .note.nv.cuinfo           --------------------------
	.section	.note.nv.cuinfo,"",@"SHT_NOTE"
	.sectionflags	@"SHF_NOTE_NV_CUINFO"
        /*0018*/ 	.short	0x0002
        /*001a*/ 	.short	0x0064
        /*001c*/ 	.short	0x0082
	.zero		2


//--------------------- .nv.info                  --------------------------
	.section	.nv.info,"",@"SHT_CUDA_INFO"
	.align	4


	//----- nvinfo : EIATTR_REGCOUNT
	.align		4
        /*0000*/ 	.byte	0x04, 0x2f
        /*0002*/ 	.short	(.L_1 - .L_0)
	.align		4
.L_0:
        /*0004*/ 	.word	index@(_Z14dijkstraKernelPKiPiiiS1_S1_S1_S1_)
        /*0008*/ 	.word	0x0000001e


	//----- nvinfo : EIATTR_FRAME_SIZE
	.align		4
.L_1:
        /*000c*/ 	.byte	0x04, 0x11
        /*000e*/ 	.short	(.L_3 - .L_2)
	.align		4
.L_2:
        /*0010*/ 	.word	index@(_Z14dijkstraKernelPKiPiiiS1_S1_S1_S1_)
        /*0014*/ 	.word	0x00000000


	//----- nvinfo : EIATTR_MIN_STACK_SIZE
	.align		4
.L_3:
        /*0018*/ 	.byte	0x04, 0x12
        /*001a*/ 	.short	(.L_5 - .L_4)
	.align		4
.L_4:
        /*001c*/ 	.word	index@(_Z14dijkstraKernelPKiPiiiS1_S1_S1_S1_)
        /*0020*/ 	.word	0x00000000
.L_5:


//--------------------- .nv.compat                --------------------------
	.section	.nv.compat,"",@"SHT_CUDA_COMPAT_INFO"
	.align	4
        /*0000*/ 	.byte	0x02, 0x09, 0x00, 0x00, 0x02, 0x02, 0x01, 0x00, 0x02, 0x05, 0x05, 0x00, 0x03, 0x07, 0x01, 0x01
        /*0010*/ 	.byte	0x02, 0x03, 0x00, 0x00, 0x02, 0x06, 0x01, 0x00, 0x04, 0x0b, 0x08, 0x00, 0x09, 0x00, 0x00, 0x00
        /*0020*/ 	.byte	0x00, 0x00, 0x00, 0x00


//--------------------- .nv.info._Z14dijkstraKernelPKiPiiiS1_S1_S1_S1_ --------------------------
	.section	.nv.info._Z14dijkstraKernelPKiPiiiS1_S1_S1_S1_,"",@"SHT_CUDA_INFO"
	.sectionflags	@""
	.align	4


	//----- nvinfo : EIATTR_CUDA_API_VERSION
	.align		4
        /*0000*/ 	.byte	0x04, 0x37
        /*0002*/ 	.short	(.L_7 - .L_6)
.L_6:
        /*0004*/ 	.word	0x00000082


	//----- nvinfo : EIATTR_KPARAM_INFO
	.align		4
.L_7:
        /*0008*/ 	.byte	0x04, 0x17
        /*000a*/ 	.short	(.L_9 - .L_8)
.L_8:
        /*000c*/ 	.word	0x00000000
        /*0010*/ 	.short	0x0007
        /*0012*/ 	.short	0x0030
        /*0014*/ 	.byte	0x00, 0xf5, 0x21, 0x00


	//----- nvinfo : EIATTR_KPARAM_INFO
	.align		4
.L_9:
        /*0018*/ 	.byte	0x04, 0x17
        /*001a*/ 	.short	(.L_11 - .L_10)
.L_10:
        /*001c*/ 	.word	0x00000000
        /*0020*/ 	.short	0x0006
        /*0022*/ 	.short	0x0028
        /*0024*/ 	.byte	0x00, 0xf5, 0x21, 0x00


	//----- nvinfo : EIATTR_KPARAM_INFO
	.align		4
.L_11:
        /*0028*/ 	.byte	0x04, 0x17
        /*002a*/ 	.short	(.L_13 - .L_12)
.L_12:
        /*002c*/ 	.word	0x00000000
        /*0030*/ 	.short	0x0005
        /*0032*/ 	.short	0x0020
        /*0034*/ 	.byte	0x00, 0xf5, 0x21, 0x00


	//----- nvinfo : EIATTR_KPARAM_INFO
	.align		4
.L_13:
        /*0038*/ 	.byte	0x04, 0x17
        /*003a*/ 	.short	(.L_15 - .L_14)
.L_14:
        /*003c*/ 	.word	0x00000000
        /*0040*/ 	.short	0x0004
        /*0042*/ 	.short	0x0018
        /*0044*/ 	.byte	0x00, 0xf5, 0x21, 0x00


	//----- nvinfo : EIATTR_KPARAM_INFO
	.align		4
.L_15:
        /*0048*/ 	.byte	0x04, 0x17
        /*004a*/ 	.short	(.L_17 - .L_16)
.L_16:
        /*004c*/ 	.word	0x00000000
        /*0050*/ 	.short	0x0003
        /*0052*/ 	.short	0x0014
        /*0054*/ 	.byte	0x00, 0xf0, 0x11, 0x00


	//----- nvinfo : EIATTR_KPARAM_INFO
	.align		4
.L_17:
        /*0058*/ 	.byte	0x04, 0x17
        /*005a*/ 	.short	(.L_19 - .L_18)
.L_18:
        /*005c*/ 	.word	0x00000000
        /*0060*/ 	.short	0x0002
        /*0062*/ 	.short	0x0010
        /*0064*/ 	.byte	0x00, 0xf0, 0x11, 0x00


	//----- nvinfo : EIATTR_KPARAM_INFO
	.align		4
.L_19:
        /*0068*/ 	.byte	0x04, 0x17
        /*006a*/ 	.short	(.L_21 - .L_20)
.L_20:
        /*006c*/ 	.word	0x00000000
        /*0070*/ 	.short	0x0001
        /*0072*/ 	.short	0x0008
        /*0074*/ 	.byte	0x00, 0xf5, 0x21, 0x00


	//----- nvinfo : EIATTR_KPARAM_INFO
	.align		4
.L_21:
        /*0078*/ 	.byte	0x04, 0x17
        /*007a*/ 	.short	(.L_23 - .L_22)
.L_22:
        /*007c*/ 	.word	0x00000000
        /*0080*/ 	.short	0x0000
        /*0082*/ 	.short	0x0000
        /*0084*/ 	.byte	0x00, 0xf5, 0x21, 0x00


	//----- nvinfo : EIATTR_SPARSE_MMA_MASK
	.align		4
.L_23:
        /*0088*/ 	.byte	0x03, 0x50
        /*008a*/ 	.short	0x0000


	//----- nvinfo : EIATTR_MAXREG_COUNT
	.align		4
        /*008c*/ 	.byte	0x03, 0x1b
        /*008e*/ 	.short	0x00ff


	//----- nvinfo : EIATTR_EXTERNS
	.align		4
        /*0090*/ 	.byte	0x04, 0x0f
        /*0092*/ 	.short	(.L_25 - .L_24)


	//   ....[0]....
	.align		4
.L_24:
        /*0094*/ 	.word	index@(malloc)


	//   ....[1]....
	.align		4
        /*0098*/ 	.word	index@(free)


	//----- nvinfo : EIATTR_MERCURY_ISA_VERSION
	.align		4
.L_25:
        /*009c*/ 	.byte	0x03, 0x5f
        /*009e*/ 	.short	0x0101


	//----- nvinfo : EIATTR_VRC_CTA_INIT_COUNT
	.align		4
        /*00a0*/ 	.byte	0x02, 0x4a
	.zero		1
	.zero		1


	//----- nvinfo : EIATTR_SYSCALL_OFFSETS
	.align		4
        /*00a4*/ 	.byte	0x04, 0x46
        /*00a6*/ 	.short	(.L_27 - .L_26)


	//   ....[0]....
.L_26:
        /*00a8*/ 	.word	0x00000250


	//   ....[1]....
        /*00ac*/ 	.word	0x000002c0


	//   ....[2]....
        /*00b0*/ 	.word	0x000013a0


	//   ....[3]....
        /*00b4*/ 	.word	0x000013f0


	//----- nvinfo : EIATTR_EXIT_INSTR_OFFSETS
	.align		4
.L_27:
        /*00b8*/ 	.byte	0x04, 0x1c
        /*00ba*/ 	.short	(.L_29 - .L_28)


	//   ....[0]....
.L_28:
        /*00bc*/ 	.word	0x00000070


	//   ....[1]....
        /*00c0*/ 	.word	0x000001f0


	//   ....[2]....
        /*00c4*/ 	.word	0x00001400


	//----- nvinfo : EIATTR_CRS_STACK_SIZE
	.align		4
.L_29:
        /*00c8*/ 	.byte	0x04, 0x1e
        /*00ca*/ 	.short	(.L_31 - .L_30)
.L_30:
        /*00cc*/ 	.word	0x00000000


	//----- nvinfo : EIATTR_CBANK_PARAM_SIZE
	.align		4
.L_31:
        /*00d0*/ 	.byte	0x03, 0x19
        /*00d2*/ 	.short	0x0038


	//----- nvinfo : EIATTR_PARAM_CBANK
	.align		4
        /*00d4*/ 	.byte	0x04, 0x0a
        /*00d6*/ 	.short	(.L_33 - .L_32)
	.align		4
.L_32:
        /*00d8*/ 	.word	index@(.nv.constant0._Z14dijkstraKernelPKiPiiiS1_S1_S1_S1_)
        /*00dc*/ 	.short	0x0380
        /*00de*/ 	.short	0x0038


	//----- nvinfo : EIATTR_SW_WAR
	.align		4
.L_33:
        /*00e0*/ 	.byte	0x04, 0x36
        /*00e2*/ 	.short	(.L_35 - .L_34)
.L_34:
        /*00e4*/ 	.word	0x00000008
.L_35:


//--------------------- .nv.callgraph             --------------------------
	.section	.nv.callgraph,"",@"SHT_CUDA_CALLGRAPH"
	.align	4
	.sectionentsize	8
	.align		4
        /*0000*/ 	.word	0x00000000
	.align		4
        /*0004*/ 	.word	0xffffffff
	.align		4
        /*0008*/ 	.word	index@(_Z14dijkstraKernelPKiPiiiS1_S1_S1_S1_)
	.align		4
        /*000c*/ 	.word	index@(free)
	.align		4
        /*0010*/ 	.word	index@(_Z14dijkstraKernelPKiPiiiS1_S1_S1_S1_)
	.align		4
        /*0014*/ 	.word	index@(malloc)
	.align		4
        /*0018*/ 	.word	0x00000000
	.align		4
        /*001c*/ 	.word	0xfffffffe
	.align		4
        /*0020*/ 	.word	0x00000000
	.align		4
        /*0024*/ 	.word	0xfffffffd
	.align		4
        /*0028*/ 	.word	0x00000000
	.align		4
        /*002c*/ 	.word	0xfffffffc


//--------------------- .nv.constant4             --------------------------
	.section	.nv.constant4,"a",@progbits
	.align	8
	.align		8
.nv.constant4:
        /*0000*/ 	.dword	malloc
	.align		8
        /*0008*/ 	.dword	free


//--------------------- .text._Z14dijkstraKernelPKiPiiiS1_S1_S1_S1_ --------------------------
	.section	.text._Z14dijkstraKernelPKiPiiiS1_S1_S1_S1_,"ax",@progbits
	.align	128
        .global         _Z14dijkstraKernelPKiPiiiS1_S1_S1_S1_
        .type           _Z14dijkstraKernelPKiPiiiS1_S1_S1_S1_,@function
        .size           _Z14dijkstraKernelPKiPiiiS1_S1_S1_S1_,(.L_x_27 - _Z14dijkstraKernelPKiPiiiS1_S1_S1_S1_)
        .other          _Z14dijkstraKernelPKiPiiiS1_S1_S1_S1_,@"STO_CUDA_ENTRY STV_DEFAULT"
_Z14dijkstraKernelPKiPiiiS1_S1_S1_S1_:
.text._Z14dijkstraKernelPKiPiiiS1_S1_S1_S1_:
[----:B------:R-:W0:Y:S01]  /*0000*/  LDC R1, c[0x0][0x37c] ;  /* 0x0000df00ff017b82 */ /* 0x000e220000000800 */
[----:B------:R-:W1:Y:S07]  /*0010*/  S2R R3, SR_TID.X ;  /* 0x0000000000037919 */ /* 0x000e6e0000002100 */
[----:B------:R-:W1:Y:S01]  /*0020*/  S2UR UR4, SR_CTAID.X ;  /* 0x00000000000479c3 */ /* 0x000e620000002500 */
[----:B------:R-:W2:Y:S07]  /*0030*/  LDCU UR5, c[0x0][0x394] ;  /* 0x00007280ff0577ac */ /* 0x000eae0008000800 */
[----:B------:R-:W1:Y:S02]  /*0040*/  LDC R24, c[0x0][0x360] ;  /* 0x0000d800ff187b82 */ /* 0x000e640000000800 */
[----:B-1----:R-:W-:-:S05]  /*0050*/  IMAD R24, R24, UR4, R3 ;  /* 0x0000000418187c24 */ /* 0x002fca000f8e0203 */
[----:B--2---:R-:W-:-:S13]  /*0060*/  ISETP.GE.AND P0, PT, R24, UR5, PT ;  /* 0x0000000518007c0c */ /* 0x004fda000bf06270 */
[----:B0-----:R-:W-:Y:S05]  /*0070*/  @P0 EXIT ;  /* 0x000000000000094d */ /* 0x001fea0003800000 */
[----:B------:R-:W0:Y:S01]  /*0080*/  LDC.64 R26, c[0x0][0x398] ;  /* 0x0000e600ff1a7b82 */ /* 0x000e220000000a00 */
[----:B------:R-:W1:Y:S07]  /*0090*/  LDCU.64 UR36, c[0x0][0x358] ;  /* 0x00006b00ff2477ac */ /* 0x000e6e0008000a00 */
[----:B------:R-:W2:Y:S08]  /*00a0*/  LDC.64 R2, c[0x0][0x3a0] ;  /* 0x0000e800ff027b82 */ /* 0x000eb00000000a00 */
[----:B------:R-:W3:Y:S01]  /*00b0*/  LDC R19, c[0x0][0x390] ;  /* 0x0000e400ff137b82 */ /* 0x000ee20000000800 */
[----:B0-----:R-:W-:-:S07]  /*00c0*/  IMAD.WIDE R26, R24, 0x4, R26 ;  /* 0x00000004181a7825 */ /* 0x001fce00078e021a */
[----:B------:R-:W0:Y:S01]  /*00d0*/  LDC.64 R4, c[0x0][0x3a8] ;  /* 0x0000ea00ff047b82 */ /* 0x000e220000000a00 */
[----:B-1----:R-:W3:Y:S01]  /*00e0*/  LDG.E R26, desc[UR36][R26.64] ;  /* 0x000000241a1a7981 */ /* 0x002ee2000c1e1900 */
[----:B--2---:R-:W-:-:S06]  /*00f0*/  IMAD.WIDE R2, R24, 0x4, R2 ;  /* 0x0000000418027825 */ /* 0x004fcc00078e0202 */
[----:B------:R-:W1:Y:S01]  /*0100*/  LDC.64 R6, c[0x0][0x3b0] ;  /* 0x0000ec00ff067b82 */ /* 0x000e620000000a00 */
[----:B------:R-:W2:Y:S01]  /*0110*/  LDG.E R25, desc[UR36][R2.64] ;  /* 0x0000002402197981 */ /* 0x000ea2000c1e1900 */
[----:B0-----:R-:W-:-:S05]  /*0120*/  IMAD.WIDE R4, R24, 0x4, R4 ;  /* 0x0000000418047825 */ /* 0x001fca00078e0204 */
[----:B------:R0:W5:Y:S01]  /*0130*/  LDG.E R23, desc[UR36][R4.64] ;  /* 0x0000002404177981 */ /* 0x000162000c1e1900 */
[----:B-1----:R-:W-:-:S05]  /*0140*/  IMAD.WIDE R6, R24, 0x4, R6 ;  /* 0x0000000418067825 */ /* 0x002fca00078e0206 */
[----:B------:R0:W5:Y:S01]  /*0150*/  LDG.E R22, desc[UR36][R6.64] ;  /* 0x0000002406167981 */ /* 0x000162000c1e1900 */
[CC--:B---3--:R-:W-:Y:S02]  /*0160*/  ISETP.GE.AND P0, PT, R26.reuse, R19.reuse, PT ;  /* 0x000000131a00720c */ /* 0x0c8fe40003f06270 */
[C---:B--2---:R-:W-:Y:S02]  /*0170*/  ISETP.GE.AND P1, PT, R25.reuse, R19, PT ;  /* 0x000000131900720c */ /* 0x044fe40003f26270 */
[----:B------:R-:W-:Y:S02]  /*0180*/  ISETP.LT.OR P0, PT, R26, RZ, P0 ;  /* 0x000000ff1a00720c */ /* 0x000fe40000701670 */
[----:B------:R-:W-:-:S04]  /*0190*/  ISETP.LT.OR P1, PT, R25, RZ, P1 ;  /* 0x000000ff1900720c */ /* 0x000fc80000f21670 */
[----:B------:R-:W-:-:S13]  /*01a0*/  PLOP3.LUT P0, PT, P0, P1, PT, 0xf8, 0x8f ;  /* 0x00000000008f781c */ /* 0x000fda0000703f70 */
[----:B------:R-:W1:Y:S01]  /*01b0*/  @P0 LDC.64 R2, c[0x0][0x388] ;  /* 0x0000e200ff020b82 */ /* 0x000e620000000a00 */
[----:B------:R-:W-:Y:S02]  /*01c0*/  @P0 IMAD.MOV.U32 R9, RZ, RZ, 0x3b9aca00 ;  /* 0x3b9aca00ff090424 */ /* 0x000fe400078e00ff */
[----:B-1----:R-:W-:-:S05]  /*01d0*/  @P0 IMAD.WIDE R2, R24, 0x4, R2 ;  /* 0x0000000418020825 */ /* 0x002fca00078e0202 */
[----:B------:R0:W-:Y:S01]  /*01e0*/  @P0 STG.E desc[UR36][R2.64], R9 ;  /* 0x0000000902000986 */ /* 0x0001e2000c101924 */
[----:B------:R-:W-:Y:S05]  /*01f0*/  @P0 EXIT ;  /* 0x000000000000094d */ /* 0x000fea0003800000 */
[----:B0-----:R-:W-:Y:S01]  /*0200*/  MOV R2, 0x0 ;  /* 0x0000000000027802 */ /* 0x001fe20000000f00 */
[----:B------:R-:W-:-:S03]  /*0210*/  IMAD R19, R19, R19, RZ ;  /* 0x0000001313137224 */ /* 0x000fc600078e02ff */
[----:B------:R0:W1:Y:S01]  /*0220*/  LDC.64 R6, c[0x4][R2] ;  /* 0x0100000002067b82 */ /* 0x0000620000000a00 */
[----:B------:R-:W-:-:S07]  /*0230*/  IMAD.WIDE.U32 R4, R19, 0x4, RZ ;  /* 0x0000000413047825 */ /* 0x000fce00078e00ff */
[----:B------:R-:W-:-:S07]  /*0240*/  LEPC R20, `(.L_x_0) ;  /* 0x000000001014794e */ /* 0x000fce0000000000 */
[----:B01---5:R-:W-:Y:S05]  /*0250*/  CALL.ABS.NOINC R6 ;  /* 0x0000000006007343 */ /* 0x023fea0003c00000 */
.L_x_0:
[----:B------:R-:W0:Y:S01]  /*0260*/  LDC.64 R2, c[0x4][R2] ;  /* 0x0100000002027b82 */ /* 0x000e220000000a00 */
[----:B------:R-:W-:Y:S02]  /*0270*/  IMAD.MOV.U32 R16, RZ, RZ, R4 ;  /* 0x000000ffff107224 */ /* 0x000fe400078e0004 */
[----:B------:R-:W-:Y:S02]  /*0280*/  IMAD.MOV.U32 R17, RZ, RZ, R5 ;  /* 0x000000ffff117224 */ /* 0x000fe400078e0005 */
[----:B------:R-:W-:Y:S02]  /*0290*/  IMAD.MOV.U32 R4, RZ, RZ, R19 ;  /* 0x000000ffff047224 */ /* 0x000fe400078e0013 */
[----:B------:R-:W-:-:S07]  /*02a0*/  IMAD.MOV.U32 R5, RZ, RZ, RZ ;  /* 0x000000ffff057224 */ /* 0x000fce00078e00ff */
[----:B------:R-:W-:-:S07]  /*02b0*/  LEPC R20, `(.L_x_1) ;  /* 0x000000001014794e */ /* 0x000fce0000000000 */
[----:B0-----:R-:W-:Y:S05]  /*02c0*/  CALL.ABS.NOINC R2 ;  /* 0x0000000002007343 */ /* 0x001fea0003c00000 */
.L_x_1:
[----:B------:R-:W0:Y:S01]  /*02d0*/  LDC R3, c[0x0][0x390] ;  /* 0x0000e400ff037b82 */ /* 0x000e220000000800 */
[----:B------:R-:W-:Y:S02]  /*02e0*/  IMAD.MOV.U32 R18, RZ, RZ, R4 ;  /* 0x000000ffff127224 */ /* 0x000fe400078e0004 */
[----:B------:R-:W-:Y:S01]  /*02f0*/  IMAD.MOV.U32 R2, RZ, RZ, R5 ;  /* 0x000000ffff027224 */ /* 0x000fe200078e0005 */
[----:B0-----:R-:W-:-:S13]  /*0300*/  ISETP.NE.AND P0, PT, R3, RZ, PT ;  /* 0x000000ff0300720c */ /* 0x001fda0003f05270 */
[----:B------:R-:W-:Y:S05]  /*0310*/  @!P0 BRA `(.L_x_2) ;  /* 0x0000000c00c48947 */ /* 0x000fea0003800000 */
[C---:B------:R-:W-:Y:S01]  /*0320*/  ISETP.GE.U32.AND P0, PT, R19.reuse, 0x8, PT ;  /* 0x000000081300780c */ /* 0x040fe20003f06070 */
[----:B------:R-:W-:Y:S01]  /*0330*/  IMAD.MOV.U32 R9, RZ, RZ, RZ ;  /* 0x000000ffff097224 */ /* 0x000fe200078e00ff */
[----:B------:R-:W-:-:S04]  /*0340*/  VIMNMX.U32 R0, PT, PT, R19, 0x1, !PT ;  /* 0x0000000113007848 */ /* 0x000fc80007fe0000 */
[----:B------:R-:W-:-:S04]  /*0350*/  LOP3.LUT R8, R0, 0x5, RZ, 0xc0, !PT ;  /* 0x0000000500087812 */ /* 0x000fc800078ec0ff */
[----:B------:R-:W-:-:S03]  /*0360*/  ISETP.NE.AND P1, PT, R8, RZ, PT ;  /* 0x000000ff0800720c */ /* 0x000fc60003f25270 */
[----:B------:R-:W-:Y:S10]  /*0370*/  @!P0 BRA `(.L_x_3) ;  /* 0x00000000006c8947 */ /* 0x000ff40003800000 */
[----:B------:R-:W-:Y:S01]  /*0380*/  BSSY.RECONVERGENT B0, `(.L_x_3) ;  /* 0x000001a000007945 */ /* 0x000fe20003800200 */
[----:B------:R-:W-:Y:S01]  /*0390*/  LOP3.LUT R9, R0, 0xfffffff8, RZ, 0xc0, !PT ;  /* 0xfffffff800097812 */ /* 0x000fe200078ec0ff */
[----:B------:R-:W-:Y:S02]  /*03a0*/  IMAD.MOV.U32 R11, RZ, RZ, RZ ;  /* 0x000000ffff0b7224 */ /* 0x000fe400078e00ff */
[----:B------:R-:W-:-:S07]  /*03b0*/  IMAD.MOV.U32 R13, RZ, RZ, 0x3b9aca00 ;  /* 0x3b9aca00ff0d7424 */ /* 0x000fce00078e00ff */
.L_x_4:
[C---:B0-----:R-:W-:Y:S01]  /*03c0*/  IADD3 R4, P0, PT, R11.reuse, R18, RZ ;  /* 0x000000120b047210 */ /* 0x041fe20007f1e0ff */
[----:B------:R-:W-:-:S04]  /*03d0*/  IMAD.WIDE.U32 R6, R11, 0x4, R16 ;  /* 0x000000040b067825 */ /* 0x000fc800078e0010 */
[----:B------:R-:W-:Y:S01]  /*03e0*/  IMAD.X R5, RZ, RZ, R2, P0 ;  /* 0x000000ffff057224 */ /* 0x000fe200000e0602 */
[----:B------:R0:W-:Y:S01]  /*03f0*/  ST.E desc[UR36][R6.64], R13 ;  /* 0x0000000d06007985 */ /* 0x0001e2000c101924 */
[----:B------:R-:W-:-:S03]  /*0400*/  VIADD R11, R11, 0x8 ;  /* 0x000000080b0b7836 */ /* 0x000fc60000000000 */
[----:B------:R0:W-:Y:S02]  /*0410*/  ST.E.U8 desc[UR36][R4.64], RZ ;  /* 0x000000ff04007985 */ /* 0x0001e4000c101124 */
[----:B------:R-:W-:Y:S02]  /*0420*/  ISETP.NE.AND P0, PT, R11, R9, PT ;  /* 0x000000090b00720c */ /* 0x000fe40003f05270 */
[----:B------:R0:W-:Y:S04]  /*0430*/  ST.E desc[UR36][R6.64+0x4], R13 ;  /* 0x0000040d06007985 */ /* 0x0001e8000c101924 */
[----:B------:R0:W-:Y:S04]  /*0440*/  ST.E.U8 desc[UR36][R4.64+0x1], RZ ;  /* 0x000001ff04007985 */ /* 0x0001e8000c101124 */
        /* <DEDUP_REMOVED lines=11> */
[----:B------:R0:W-:Y:S01]  /*0500*/  ST.E.U8 desc[UR36][R4.64+0x7], RZ ;  /* 0x000007ff04007985 */ /* 0x0001e2000c101124 */
[----:B------:R-:W-:Y:S05]  /*0510*/  @P0 BRA `(.L_x_4) ;  /* 0xfffffffc00a80947 */ /* 0x000fea000383ffff */
[----:B------:R-:W-:Y:S05]  /*0520*/  BSYNC.RECONVERGENT B0 ;  /* 0x0000000000007941 */ /* 0x000fea0003800200 */
.L_x_3:
[----:B------:R-:W-:Y:S05]  /*0530*/  @!P1 BRA `(.L_x_5) ;  /* 0x0000000000609947 */ /* 0x000fea0003800000 */
[----:B------:R-:W-:Y:S02]  /*0540*/  ISETP.GE.U32.AND P0, PT, R8, 0x4, PT ;  /* 0x000000040800780c */ /* 0x000fe40003f06070 */
[----:B0-----:R-:W-:-:S04]  /*0550*/  LOP3.LUT R4, R0, 0x1, RZ, 0xc0, !PT ;  /* 0x0000000100047812 */ /* 0x001fc800078ec0ff */
[----:B------:R-:W-:-:S07]  /*0560*/  ISETP.NE.U32.AND P1, PT, R4, 0x1, PT ;  /* 0x000000010400780c */ /* 0x000fce0003f25070 */
[----:B------:R-:W-:Y:S06]  /*0570*/  @!P0 BRA `(.L_x_6) ;  /* 0x0000000000348947 */ /* 0x000fec0003800000 */
[C---:B------:R-:W-:Y:S01]  /*0580*/  IADD3 R4, P0, PT, R9.reuse, R18, RZ ;  /* 0x0000001209047210 */ /* 0x040fe20007f1e0ff */
[----:B------:R-:W-:Y:S02]  /*0590*/  IMAD.MOV.U32 R11, RZ, RZ, 0x3b9aca00 ;  /* 0x3b9aca00ff0b7424 */ /* 0x000fe400078e00ff */
[----:B------:R-:W-:-:S04]  /*05a0*/  IMAD.WIDE.U32 R6, R9, 0x4, R16 ;  /* 0x0000000409067825 */ /* 0x000fc800078e0010 */
[----:B------:R-:W-:Y:S01]  /*05b0*/  IMAD.X R5, RZ, RZ, R2, P0 ;  /* 0x000000ffff057224 */ /* 0x000fe200000e0602 */
[----:B------:R0:W-:Y:S01]  /*05c0*/  ST.E desc[UR36][R6.64], R11 ;  /* 0x0000000b06007985 */ /* 0x0001e2000c101924 */
[----:B------:R-:W-:-:S03]  /*05d0*/  VIADD R9, R9, 0x4 ;  /* 0x0000000409097836 */ /* 0x000fc60000000000 */
[----:B------:R0:W-:Y:S04]  /*05e0*/  ST.E.U8 desc[UR36][R4.64], RZ ;  /* 0x000000ff04007985 */ /* 0x0001e8000c101124 */
[----:B------:R0:W-:Y:S04]  /*05f0*/  ST.E desc[UR36][R6.64+0x4], R11 ;  /* 0x0000040b06007985 */ /* 0x0001e8000c101924 */
[----:B------:R0:W-:Y:S04]  /*0600*/  ST.E.U8 desc[UR36][R4.64+0x1], RZ ;  /* 0x000001ff04007985 */ /* 0x0001e8000c101124 */
[----:B------:R0:W-:Y:S04]  /*0610*/  ST.E desc[UR36][R6.64+0x8], R11 ;  /* 0x0000080b06007985 */ /* 0x0001e8000c101924 */
[----:B------:R0:W-:Y:S04]  /*0620*/  ST.E.U8 desc[UR36][R4.64+0x2], RZ ;  /* 0x000002ff04007985 */ /* 0x0001e8000c101124 */
[----:B------:R0:W-:Y:S04]  /*0630*/  ST.E desc[UR36][R6.64+0xc], R11 ;  /* 0x00000c0b06007985 */ /* 0x0001e8000c101924 */
[----:B------:R0:W-:Y:S02]  /*0640*/  ST.E.U8 desc[UR36][R4.64+0x3], RZ ;  /* 0x000003ff04007985 */ /* 0x0001e4000c101124 */
.L_x_6:
[----:B------:R-:W-:Y:S05]  /*0650*/  @P1 BRA `(.L_x_5) ;  /* 0x0000000000181947 */ /* 0x000fea0003800000 */
[C---:B0-----:R-:W-:Y:S01]  /*0660*/  IADD3 R6, P0, PT, R9.reuse, R18, RZ ;  /* 0x0000001209067210 */ /* 0x041fe20007f1e0ff */
[----:B------:R-:W-:-:S04]  /*0670*/  IMAD.WIDE.U32 R4, R9, 0x4, R16 ;  /* 0x0000000409047825 */ /* 0x000fc800078e0010 */
[----:B------:R-:W-:Y:S02]  /*0680*/  IMAD.MOV.U32 R9, RZ, RZ, 0x3b9aca00 ;  /* 0x3b9aca00ff097424 */ /* 0x000fe400078e00ff */
[----:B------:R-:W-:-:S03]  /*0690*/  IMAD.X R7, RZ, RZ, R2, P0 ;  /* 0x000000ffff077224 */ /* 0x000fc600000e0602 */
[----:B------:R1:W-:Y:S04]  /*06a0*/  ST.E desc[UR36][R4.64], R9 ;  /* 0x0000000904007985 */ /* 0x0003e8000c101924 */
[----:B------:R1:W-:Y:S02]  /*06b0*/  ST.E.U8 desc[UR36][R6.64], RZ ;  /* 0x000000ff06007985 */ /* 0x0003e4000c101124 */
.L_x_5:
[----:B01----:R-:W0:Y:S01]  /*06c0*/  LDC.64 R6, c[0x0][0x380] ;  /* 0x0000e000ff067b82 */ /* 0x003e220000000a00 */
[----:B------:R-:W-:-:S04]  /*06d0*/  IMAD R9, R26, R3, R25 ;  /* 0x000000031a097224 */ /* 0x000fc800078e0219 */
[----:B0-----:R-:W-:-:S06]  /*06e0*/  IMAD.WIDE R6, R9, 0x4, R6 ;  /* 0x0000000409067825 */ /* 0x001fcc00078e0206 */
[----:B------:R-:W2:Y:S01]  /*06f0*/  LDG.E R7, desc[UR36][R6.64] ;  /* 0x0000002406077981 */ /* 0x000ea2000c1e1900 */
[----:B------:R-:W-:Y:S01]  /*0700*/  IMAD.WIDE R8, R9, 0x4, R16 ;  /* 0x0000000409087825 */ /* 0x000fe200078e0210 */
[----:B------:R-:W-:Y:S01]  /*0710*/  BSSY.RECONVERGENT B0, `(.L_x_7) ;  /* 0x00000b0000007945 */ /* 0x000fe20003800200 */
[----:B------:R-:W-:Y:S02]  /*0720*/  LOP3.LUT R4, R0, 0xfffffffc, RZ, 0xc0, !PT ;  /* 0xfffffffc00047812 */ /* 0x000fe400078ec0ff */
[----:B------:R-:W-:Y:S02]  /*0730*/  VIADD R3, R3, 0xffffffff ;  /* 0xffffffff03037836 */ /* 0x000fe40000000000 */
[----:B------:R-:W-:Y:S01]  /*0740*/  IMAD.MOV.U32 R13, RZ, RZ, RZ ;  /* 0x000000ffff0d7224 */ /* 0x000fe200078e00ff */
[----:B--2---:R0:W-:Y:S06]  /*0750*/  ST.E desc[UR36][R8.64], R7 ;  /* 0x0000000708007985 */ /* 0x0041ec000c101924 */
.L_x_22:
[----:B------:R-:W-:Y:S01]  /*0760*/  ISETP.GE.U32.AND P0, PT, R19, 0x4, PT ;  /* 0x000000041300780c */ /* 0x000fe20003f06070 */
[----:B------:R-:W-:Y:S02]  /*0770*/  IMAD.MOV.U32 R5, RZ, RZ, 0x3b9aca00 ;  /* 0x3b9aca00ff057424 */ /* 0x000fe400078e00ff */
[----:B012---:R-:W-:Y:S02]  /*0780*/  IMAD.MOV.U32 R10, RZ, RZ, -0x1 ;  /* 0xffffffffff0a7424 */ /* 0x007fe400078e00ff */
[----:B------:R-:W-:-:S08]  /*0790*/  IMAD.MOV.U32 R11, RZ, RZ, RZ ;  /* 0x000000ffff0b7224 */ /* 0x000fd000078e00ff */
[----:B---3--:R-:W-:Y:S05]  /*07a0*/  @!P0 BRA `(.L_x_8) ;  /* 0x0000000000a88947 */ /* 0x008fea0003800000 */
[----:B------:R-:W-:Y:S01]  /*07b0*/  BSSY.RECONVERGENT B1, `(.L_x_9) ;  /* 0x0000028000017945 */ /* 0x000fe20003800200 */
[----:B------:R-:W-:Y:S02]  /*07c0*/  IMAD.MOV.U32 R5, RZ, RZ, 0x3b9aca00 ;  /* 0x3b9aca00ff057424 */ /* 0x000fe400078e00ff */
[----:B------:R-:W-:Y:S02]  /*07d0*/  IMAD.MOV.U32 R10, RZ, RZ, -0x1 ;  /* 0xffffffffff0a7424 */ /* 0x000fe400078e00ff */
[----:B------:R-:W-:-:S07]  /*07e0*/  IMAD.MOV.U32 R11, RZ, RZ, RZ ;  /* 0x000000ffff0b7224 */ /* 0x000fce00078e00ff */
.L_x_10:
[----:B------:R-:W-:-:S05]  /*07f0*/  IADD3 R6, P0, PT, R11, R18, RZ ;  /* 0x000000120b067210 */ /* 0x000fca0007f1e0ff */
[----:B0-----:R-:W-:-:S05]  /*0800*/  IMAD.X R7, RZ, RZ, R2, P0 ;  /* 0x000000ffff077224 */ /* 0x001fca00000e0602 */
[----:B------:R-:W2:Y:S04]  /*0810*/  LD.E.U8 R9, desc[UR36][R6.64] ;  /* 0x0000002406097980 */ /* 0x000ea8000c101100 */
[----:B------:R-:W3:Y:S04]  /*0820*/  LD.E.U8 R8, desc[UR36][R6.64+0x1] ;  /* 0x0000012406087980 */ /* 0x000ee8000c101100 */
[----:B------:R-:W4:Y:S04]  /*0830*/  LD.E.U8 R12, desc[UR36][R6.64+0x2] ;  /* 0x00000224060c7980 */ /* 0x000f28000c101100 */
[----:B------:R-:W5:Y:S01]  /*0840*/  LD.E.U8 R15, desc[UR36][R6.64+0x3] ;  /* 0x00000324060f7980 */ /* 0x000f62000c101100 */
[----:B--2---:R-:W-:-:S02]  /*0850*/  ISETP.NE.AND P5, PT, R9, RZ, PT ;  /* 0x000000ff0900720c */ /* 0x004fc40003fa5270 */
[----:B---3--:R-:W-:Y:S01]  /*0860*/  ISETP.NE.AND P2, PT, R8, RZ, PT ;  /* 0x000000ff0800720c */ /* 0x008fe20003f45270 */
[----:B------:R-:W-:Y:S01]  /*0870*/  IMAD.WIDE.U32 R8, R11, 0x4, R16 ;  /* 0x000000040b087825 */ /* 0x000fe200078e0010 */
[----:B----4-:R-:W-:-:S09]  /*0880*/  ISETP.NE.AND P3, PT, R12, RZ, PT ;  /* 0x000000ff0c00720c */ /* 0x010fd20003f65270 */
[----:B------:R-:W2:Y:S04]  /*0890*/  @!P5 LD.E R12, desc[UR36][R8.64] ;  /* 0x00000024080cd980 */ /* 0x000ea8000c101900 */
[----:B------:R-:W3:Y:S04]  /*08a0*/  @!P2 LD.E R14, desc[UR36][R8.64+0x4] ;  /* 0x00000424080ea980 */ /* 0x000ee8000c101900 */
[----:B------:R-:W4:Y:S01]  /*08b0*/  @!P3 LD.E R20, desc[UR36][R8.64+0x8] ;  /* 0x000008240814b980 */ /* 0x000f22000c101900 */
[----:B------:R-:W-:Y:S02]  /*08c0*/  PLOP3.LUT P1, PT, PT, PT, PT, 0x80, 0x8 ;  /* 0x000000000008781c */ /* 0x000fe40003f2f070 */
[----:B--2---:R-:W-:-:S02]  /*08d0*/  @!P5 ISETP.GE.AND P6, PT, R12, R5, PT ;  /* 0x000000050c00d20c */ /* 0x004fc40003fc6270 */
[----:B------:R-:W-:-:S04]  /*08e0*/  @!P5 VIMNMX R5, PT, PT, R5, R12, PT ;  /* 0x0000000c0505d248 */ /* 0x000fc80003fe0100 */
[----:B---3--:R-:W-:Y:S02]  /*08f0*/  @!P2 ISETP.GE.AND P0, PT, R14, R5, PT ;  /* 0x000000050e00a20c */ /* 0x008fe40003f06270 */
[----:B------:R-:W-:Y:S02]  /*0900*/  @!P2 VIMNMX R5, PT, PT, R5, R14, PT ;  /* 0x0000000e0505a248 */ /* 0x000fe40003fe0100 */
[----:B------:R-:W-:Y:S02]  /*0910*/  @!P2 PLOP3.LUT P1, PT, P0, PT, PT, 0x80, 0x8 ;  /* 0x000000000008a81c */ /* 0x000fe4000072f070 */
[----:B----4-:R-:W-:Y:S02]  /*0920*/  @!P3 ISETP.GE.AND P4, PT, R20, R5, PT ;  /* 0x000000051400b20c */ /* 0x010fe40003f86270 */
[----:B------:R-:W-:Y:S02]  /*0930*/  PLOP3.LUT P0, PT, PT, PT, PT, 0x80, 0x8 ;  /* 0x000000000008781c */ /* 0x000fe40003f0f070 */
[----:B------:R-:W-:-:S02]  /*0940*/  @!P3 PLOP3.LUT P0, PT, P4, PT, PT, 0x80, 0x8 ;  /* 0x000000000008b81c */ /* 0x000fc4000270f070 */
[----:B-----5:R-:W-:-:S13]  /*0950*/  ISETP.NE.AND P4, PT, R15, RZ, PT ;  /* 0x000000ff0f00720c */ /* 0x020fda0003f85270 */
[----:B------:R-:W2:Y:S01]  /*0960*/  @!P4 LD.E R8, desc[UR36][R8.64+0xc] ;  /* 0x00000c240808c980 */ /* 0x000ea2000c101900 */
[----:B------:R-:W-:Y:S02]  /*0970*/  @!P3 VIMNMX R5, PT, PT, R5, R20, PT ;  /* 0x000000140505b248 */ /* 0x000fe40003fe0100 */
[C---:B------:R-:W-:Y:S01]  /*0980*/  @!P5 SEL R10, R11.reuse, R10, !P6 ;  /* 0x0000000a0b0ad207 */ /* 0x040fe20007000000 */
[C---:B------:R-:W-:Y:S01]  /*0990*/  @!P1 VIADD R10, R11.reuse, 0x1 ;  /* 0x000000010b0a9836 */ /* 0x040fe20000000000 */
[----:B------:R-:W-:Y:S01]  /*09a0*/  PLOP3.LUT P1, PT, PT, PT, PT, 0x80, 0x8 ;  /* 0x000000000008781c */ /* 0x000fe20003f2f070 */
[----:B------:R-:W-:Y:S01]  /*09b0*/  @!P0 VIADD R10, R11, 0x2 ;  /* 0x000000020b0a8836 */ /* 0x000fe20000000000 */
[----:B--2---:R-:W-:-:S04]  /*09c0*/  @!P4 ISETP.GE.AND P5, PT, R8, R5, PT ;  /* 0x000000050800c20c */ /* 0x004fc80003fa6270 */
[----:B------:R-:W-:-:S13]  /*09d0*/  @!P4 PLOP3.LUT P1, PT, P5, PT, PT, 0x80, 0x8 ;  /* 0x000000000008c81c */ /* 0x000fda0002f2f070 */
[C---:B------:R-:W-:Y:S02]  /*09e0*/  @!P1 VIADD R10, R11.reuse, 0x3 ;  /* 0x000000030b0a9836 */ /* 0x040fe40000000000 */
[----:B------:R-:W-:-:S05]  /*09f0*/  VIADD R11, R11, 0x4 ;  /* 0x000000040b0b7836 */ /* 0x000fca0000000000 */
[----:B------:R-:W-:Y:S02]  /*0a00*/  ISETP.NE.AND P0, PT, R11, R4, PT ;  /* 0x000000040b00720c */ /* 0x000fe40003f05270 */
[----:B------:R-:W-:-:S11]  /*0a10*/  @!P4 VIMNMX R5, PT, PT, R5, R8, PT ;  /* 0x000000080505c248 */ /* 0x000fd60003fe0100 */
[----:B------:R-:W-:Y:S05]  /*0a20*/  @P0 BRA `(.L_x_10) ;  /* 0xfffffffc00700947 */ /* 0x000fea000383ffff */
[----:B------:R-:W-:Y:S05]  /*0a30*/  BSYNC.RECONVERGENT B1 ;  /* 0x0000000000017941 */ /* 0x000fea0003800200 */
.L_x_9:
[----:B------:R-:W-:-:S07]  /*0a40*/  IMAD.MOV.U32 R11, RZ, RZ, R4 ;  /* 0x000000ffff0b7224 */ /* 0x000fce00078e0004 */
.L_x_8:
[----:B------:R-:W-:Y:S01]  /*0a50*/  LOP3.LUT P0, RZ, R0, 0x1, RZ, 0xc0, !PT ;  /* 0x0000000100ff7812 */ /* 0x000fe2000780c0ff */
[----:B0-----:R-:W-:-:S12]  /*0a60*/  IMAD.MOV.U32 R9, RZ, RZ, R10 ;  /* 0x000000ffff097224 */ /* 0x001fd800078e000a */
[----:B------:R-:W-:Y:S05]  /*0a70*/  @!P0 BRA `(.L_x_11) ;  /* 0x0000000000308947 */ /* 0x000fea0003800000 */
[----:B------:R-:W-:-:S05]  /*0a80*/  IADD3 R6, P0, PT, R11, R18, RZ ;  /* 0x000000120b067210 */ /* 0x000fca0007f1e0ff */
[----:B------:R-:W-:-:S05]  /*0a90*/  IMAD.X R7, RZ, RZ, R2, P0 ;  /* 0x000000ffff077224 */ /* 0x000fca00000e0602 */
[----:B------:R-:W2:Y:S01]  /*0aa0*/  LD.E.U8 R6, desc[UR36][R6.64] ;  /* 0x0000002406067980 */ /* 0x000ea2000c101100 */
[----:B------:R-:W-:Y:S01]  /*0ab0*/  BSSY.RECONVERGENT B1, `(.L_x_11) ;  /* 0x0000008000017945 */ /* 0x000fe20003800200 */
[----:B--2---:R-:W-:-:S13]  /*0ac0*/  ISETP.NE.AND P0, PT, R6, RZ, PT ;  /* 0x000000ff0600720c */ /* 0x004fda0003f05270 */
[----:B------:R-:W-:Y:S05]  /*0ad0*/  @P0 BRA `(.L_x_12) ;  /* 0x0000000000140947 */ /* 0x000fea0003800000 */
[----:B------:R-:W-:-:S06]  /*0ae0*/  IMAD.WIDE.U32 R6, R11, 0x4, R16 ;  /* 0x000000040b067825 */ /* 0x000fcc00078e0010 */
[----:B------:R-:W2:Y:S02]  /*0af0*/  LD.E R6, desc[UR36][R6.64] ;  /* 0x0000002406067980 */ /* 0x000ea4000c101900 */
[CC--:B--2---:R-:W-:Y:S02]  /*0b00*/  ISETP.GE.AND P0, PT, R6.reuse, R5.reuse, PT ;  /* 0x000000050600720c */ /* 0x0c4fe40003f06270 */
[----:B------:R-:W-:Y:S02]  /*0b10*/  VIMNMX R5, PT, PT, R6, R5, PT ;  /* 0x0000000506057248 */ /* 0x000fe40003fe0100 */
[----:B------:R-:W-:-:S09]  /*0b20*/  SEL R9, R11, R9, !P0 ;  /* 0x000000090b097207 */ /* 0x000fd20004000000 */
.L_x_12:
[----:B------:R-:W-:Y:S05]  /*0b30*/  BSYNC.RECONVERGENT B1 ;  /* 0x0000000000017941 */ /* 0x000fea0003800200 */
.L_x_11:
[----:B------:R-:W-:-:S04]  /*0b40*/  ISETP.NE.AND P0, PT, R5, 0x3b9aca00, PT ;  /* 0x3b9aca000500780c */ /* 0x000fc80003f05270 */
[----:B------:R-:W-:-:S13]  /*0b50*/  ISETP.EQ.OR P0, PT, R9, -0x1, !P0 ;  /* 0xffffffff0900780c */ /* 0x000fda0004702670 */
[----:B------:R-:W-:Y:S05]  /*0b60*/  @P0 BRA `(.L_x_13) ;  /* 0x0000000400a80947 */ /* 0x000fea0003800000 */
[----:B------:R-:W0:Y:S01]  /*0b70*/  LDC R15, c[0x0][0x390] ;  /* 0x0000e400ff0f7b82 */ /* 0x000e220000000800 */
[----:B------:R-:W-:Y:S02]  /*0b80*/  IABS R10, R9 ;  /* 0x00000009000a7213 */ /* 0x000fe40000000000 */
[----:B0-----:R-:W-:-:S04]  /*0b90*/  IABS R8, R15 ;  /* 0x0000000f00087213 */ /* 0x001fc80000000000 */
[----:B------:R-:W0:Y:S08]  /*0ba0*/  I2F.RP R5, R8 ;  /* 0x0000000800057306 */ /* 0x000e300000209400 */
[----:B0-----:R-:W0:Y:S02]  /*0bb0*/  MUFU.RCP R5, R5 ;  /* 0x0000000500057308 */ /* 0x001e240000001000 */
[----:B0-----:R-:W-:-:S06]  /*0bc0*/  VIADD R6, R5, 0xffffffe ;  /* 0x0ffffffe05067836 */ /* 0x001fcc0000000000 */
[----:B------:R0:W1:Y:S02]  /*0bd0*/  F2I.FTZ.U32.TRUNC.NTZ R7, R6 ;  /* 0x0000000600077305 */ /* 0x000064000021f000 */
[----:B0-----:R-:W-:Y:S02]  /*0be0*/  IMAD.MOV.U32 R6, RZ, RZ, RZ ;  /* 0x000000ffff067224 */ /* 0x001fe400078e00ff */
[----:B-1----:R-:W-:-:S04]  /*0bf0*/  IMAD.MOV R11, RZ, RZ, -R7 ;  /* 0x000000ffff0b7224 */ /* 0x002fc800078e0a07 */
[----:B------:R-:W-:-:S04]  /*0c00*/  IMAD R11, R11, R8, RZ ;  /* 0x000000080b0b7224 */ /* 0x000fc800078e02ff */
[----:B------:R-:W-:-:S06]  /*0c10*/  IMAD.HI.U32 R7, R7, R11, R6 ;  /* 0x0000000b07077227 */ /* 0x000fcc00078e0006 */
[----:B------:R-:W-:-:S04]  /*0c20*/  IMAD.HI.U32 R14, R7, R10, RZ ;  /* 0x0000000a070e7227 */ /* 0x000fc800078e00ff */
[----:B------:R-:W-:-:S04]  /*0c30*/  IMAD.MOV R5, RZ, RZ, -R14 ;  /* 0x000000ffff057224 */ /* 0x000fc800078e0a0e */
[----:B------:R-:W-:-:S05]  /*0c40*/  IMAD R5, R8, R5, R10 ;  /* 0x0000000508057224 */ /* 0x000fca00078e020a */
[----:B------:R-:W-:-:S13]  /*0c50*/  ISETP.GT.U32.AND P1, PT, R8, R5, PT ;  /* 0x000000050800720c */ /* 0x000fda0003f24070 */
[----:B------:R-:W-:Y:S02]  /*0c60*/  @!P1 IMAD.IADD R5, R5, 0x1, -R8 ;  /* 0x0000000105059824 */ /* 0x000fe400078e0a08 */
[----:B------:R-:W-:Y:S01]  /*0c70*/  @!P1 VIADD R14, R14, 0x1 ;  /* 0x000000010e0e9836 */ /* 0x000fe20000000000 */
[----:B------:R-:W-:Y:S02]  /*0c80*/  ISETP.NE.AND P1, PT, R15, RZ, PT ;  /* 0x000000ff0f00720c */ /* 0x000fe40003f25270 */
[----:B------:R-:W-:Y:S01]  /*0c90*/  ISETP.GE.U32.AND P0, PT, R5, R8, PT ;  /* 0x000000080500720c */ /* 0x000fe20003f06070 */
[----:B------:R-:W-:Y:S01]  /*0ca0*/  IMAD.MOV.U32 R8, RZ, RZ, 0x1 ;  /* 0x00000001ff087424 */ /* 0x000fe200078e00ff */
[----:B------:R-:W-:-:S04]  /*0cb0*/  LOP3.LUT R5, R9, R15, RZ, 0x3c, !PT ;  /* 0x0000000f09057212 */ /* 0x000fc800078e3cff */
[----:B------:R-:W-:-:S07]  /*0cc0*/  ISETP.GE.AND P2, PT, R5, RZ, PT ;  /* 0x000000ff0500720c */ /* 0x000fce0003f46270 */
[----:B------:R-:W-:Y:S01]  /*0cd0*/  @P0 VIADD R14, R14, 0x1 ;  /* 0x000000010e0e0836 */ /* 0x000fe20000000000 */
[----:B------:R-:W-:-:S04]  /*0ce0*/  IADD3 R6, P0, PT, R9, R18, RZ ;  /* 0x0000001209067210 */ /* 0x000fc80007f1e0ff */
[----:B------:R-:W-:Y:S01]  /*0cf0*/  LEA.HI.X.SX32 R7, R9, R2, 0x1, P0 ;  /* 0x0000000209077211 */ /* 0x000fe200000f0eff */
[----:B------:R-:W-:Y:S01]  /*0d00*/  @!P2 IMAD.MOV R14, RZ, RZ, -R14 ;  /* 0x000000ffff0ea224 */ /* 0x000fe200078e0a0e */
[----:B------:R-:W-:-:S03]  /*0d10*/  @!P1 LOP3.LUT R14, RZ, R15, RZ, 0x33, !PT ;  /* 0x0000000fff0e9212 */ /* 0x000fc600078e33ff */
[----:B------:R0:W-:Y:S01]  /*0d20*/  ST.E.U8 desc[UR36][R6.64], R8 ;  /* 0x0000000806007985 */ /* 0x0001e2000c101124 */
[C---:B------:R-:W-:Y:S01]  /*0d30*/  ISETP.EQ.AND P1, PT, R14.reuse, R23, PT ;  /* 0x000000170e00720c */ /* 0x040fe20003f22270 */
[----:B------:R-:W-:-:S04]  /*0d40*/  IMAD R5, R14, R15, RZ ;  /* 0x0000000f0e057224 */ /* 0x000fc800078e02ff */
[----:B------:R-:W-:-:S05]  /*0d50*/  IMAD.IADD R12, R9, 0x1, -R5 ;  /* 0x00000001090c7824 */ /* 0x000fca00078e0a05 */
[----:B------:R-:W-:-:S13]  /*0d60*/  ISETP.NE.AND P0, PT, R12, R22, PT ;  /* 0x000000160c00720c */ /* 0x000fda0003f05270 */
[----:B0-----:R-:W-:Y:S05]  /*0d70*/  @!P0 BRA P1, `(.L_x_13) ;  /* 0x0000000400248947 */ /* 0x001fea0000800000 */
[C---:B------:R-:W-:Y:S01]  /*0d80*/  ISETP.GE.AND P2, PT, R14.reuse, 0x1, PT ;  /* 0x000000010e00780c */ /* 0x040fe20003f46270 */
[----:B------:R-:W-:Y:S01]  /*0d90*/  VIADD R13, R13, 0x1 ;  /* 0x000000010d0d7836 */ /* 0x000fe20000000000 */
[----:B------:R-:W-:Y:S01]  /*0da0*/  BSSY.RECONVERGENT B1, `(.L_x_14) ;  /* 0x0000012000017945 */ /* 0x000fe20003800200 */
[-C--:B------:R-:W-:Y:S01]  /*0db0*/  ISETP.GE.AND P3, PT, R14, R3.reuse, PT ;  /* 0x000000030e00720c */ /* 0x080fe20003f66270 */
[----:B------:R-:W-:Y:S01]  /*0dc0*/  IMAD.WIDE R6, R9, 0x4, R16 ;  /* 0x0000000409067825 */ /* 0x000fe200078e0210 */
[C---:B------:R-:W-:Y:S02]  /*0dd0*/  ISETP.GE.AND P4, PT, R12.reuse, 0x1, PT ;  /* 0x000000010c00780c */ /* 0x040fe40003f86270 */
[----:B------:R-:W-:Y:S02]  /*0de0*/  ISETP.GE.AND P0, PT, R12, R3, PT ;  /* 0x000000030c00720c */ /* 0x000fe40003f06270 */
[----:B------:R-:W-:-:S04]  /*0df0*/  ISETP.NE.AND P1, PT, R13, R0, PT ;  /* 0x000000000d00720c */ /* 0x000fc80003f25270 */
[----:B------:R-:W-:Y:S09]  /*0e00*/  @!P2 BRA `(.L_x_15) ;  /* 0x00000000002ca947 */ /* 0x000ff20003800000 */
[----:B------:R-:W0:Y:S01]  /*0e10*/  LDC.64 R8, c[0x0][0x380] ;  /* 0x0000e000ff087b82 */ /* 0x000e220000000a00 */
[----:B------:R-:W-:Y:S01]  /*0e20*/  VIADD R10, R14, 0xffffffff ;  /* 0xffffffff0e0a7836 */ /* 0x000fe20000000000 */
[----:B------:R-:W2:Y:S03]  /*0e30*/  LD.E R20, desc[UR36][R6.64] ;  /* 0x0000002406147980 */ /* 0x000ea6000c101900 */
[----:B------:R-:W-:-:S04]  /*0e40*/  IMAD R11, R10, R15, R12 ;  /* 0x0000000f0a0b7224 */ /* 0x000fc800078e020c */
[----:B0-----:R-:W-:-:S04]  /*0e50*/  IMAD.WIDE R8, R11, 0x4, R8 ;  /* 0x000000040b087825 */ /* 0x001fc800078e0208 */
[----:B------:R-:W-:Y:S02]  /*0e60*/  IMAD.WIDE R10, R11, 0x4, R16 ;  /* 0x000000040b0a7825 */ /* 0x000fe400078e0210 */
[----:B------:R-:W2:Y:S04]  /*0e70*/  LDG.E R9, desc[UR36][R8.64] ;  /* 0x0000002408097981 */ /* 0x000ea8000c1e1900 */
[----:B------:R-:W3:Y:S01]  /*0e80*/  LD.E R21, desc[UR36][R10.64] ;  /* 0x000000240a157980 */ /* 0x000ee2000c101900 */
[----:B--2---:R-:W-:-:S05]  /*0e90*/  IMAD.IADD R20, R20, 0x1, R9 ;  /* 0x0000000114147824 */ /* 0x004fca00078e0209 */
[----:B---3--:R-:W-:-:S13]  /*0ea0*/  ISETP.GE.AND P2, PT, R20, R21, PT ;  /* 0x000000151400720c */ /* 0x008fda0003f46270 */
[----:B------:R0:W-:Y:S02]  /*0eb0*/  @!P2 ST.E desc[UR36][R10.64], R20 ;  /* 0x000000140a00a985 */ /* 0x0001e4000c101924 */
.L_x_15:
[----:B------:R-:W-:Y:S05]  /*0ec0*/  BSYNC.RECONVERGENT B1 ;  /* 0x0000000000017941 */ /* 0x000fea0003800200 */
.L_x_14:
[----:B------:R-:W-:Y:S04]  /*0ed0*/  BSSY.RECONVERGENT B1, `(.L_x_16) ;  /* 0x000000d000017945 */ /* 0x000fe80003800200 */
[----:B------:R-:W-:Y:S05]  /*0ee0*/  @P3 BRA `(.L_x_17) ;  /* 0x00000000002c3947 */ /* 0x000fea0003800000 */
[----:B------:R-:W1:Y:S01]  /*0ef0*/  LDC.64 R8, c[0x0][0x380] ;  /* 0x0000e000ff087b82 */ /* 0x000e620000000a00 */
[----:B------:R-:W-:Y:S02]  /*0f00*/  IMAD R15, R14, R15, R15 ;  /* 0x0000000f0e0f7224 */ /* 0x000fe400078e020f */
[----:B------:R-:W2:Y:S02]  /*0f10*/  LD.E R14, desc[UR36][R6.64] ;  /* 0x00000024060e7980 */ /* 0x000ea4000c101900 */
[----:B------:R-:W-:-:S04]  /*0f20*/  IMAD.IADD R15, R12, 0x1, R15 ;  /* 0x000000010c0f7824 */ /* 0x000fc800078e020f */
[----:B0-----:R-:W-:-:S04]  /*0f30*/  IMAD.WIDE R10, R15, 0x4, R16 ;  /* 0x000000040f0a7825 */ /* 0x001fc800078e0210 */
[----:B-1----:R-:W-:Y:S02]  /*0f40*/  IMAD.WIDE R8, R15, 0x4, R8 ;  /* 0x000000040f087825 */ /* 0x002fe400078e0208 */
[----:B------:R-:W3:Y:S04]  /*0f50*/  LD.E R15, desc[UR36][R10.64] ;  /* 0x000000240a0f7980 */ /* 0x000ee8000c101900 */
[----:B------:R-:W2:Y:S02]  /*0f60*/  LDG.E R9, desc[UR36][R8.64] ;  /* 0x0000002408097981 */ /* 0x000ea4000c1e1900 */
[----:B--2---:R-:W-:-:S05]  /*0f70*/  IMAD.IADD R14, R14, 0x1, R9 ;  /* 0x000000010e0e7824 */ /* 0x004fca00078e0209 */
[----:B---3--:R-:W-:-:S13]  /*0f80*/  ISETP.GE.AND P2, PT, R14, R15, PT ;  /* 0x0000000f0e00720c */ /* 0x008fda0003f46270 */
[----:B------:R1:W-:Y:S02]  /*0f90*/  @!P2 ST.E desc[UR36][R10.64], R14 ;  /* 0x0000000e0a00a985 */ /* 0x0003e4000c101924 */
.L_x_17:
[----:B------:R-:W-:Y:S05]  /*0fa0*/  BSYNC.RECONVERGENT B1 ;  /* 0x0000000000017941 */ /* 0x000fea0003800200 */
.L_x_16:
[----:B------:R-:W-:Y:S04]  /*0fb0*/  BSSY.RECONVERGENT B1, `(.L_x_18) ;  /* 0x0000011000017945 */ /* 0x000fe80003800200 */
[----:B------:R-:W-:Y:S05]  /*0fc0*/  @!P4 BRA `(.L_x_19) ;  /* 0x00000000003cc947 */ /* 0x000fea0003800000 */
[----:B------:R-:W2:Y:S01]  /*0fd0*/  LDCU.64 UR4, c[0x0][0x380] ;  /* 0x00007000ff0477ac */ /* 0x000ea20008000a00 */
[C---:B------:R-:W-:Y:S01]  /*0fe0*/  IADD3 R15, P2, PT, R5.reuse, R12, RZ ;  /* 0x0000000c050f7210 */ /* 0x040fe20007f5e0ff */
[----:B-1----:R-:W3:Y:S03]  /*0ff0*/  LD.E R14, desc[UR36][R6.64] ;  /* 0x00000024060e7980 */ /* 0x002ee6000c101900 */
[----:B------:R-:W-:Y:S01]  /*1000*/  LEA.HI.X.SX32 R8, R5, RZ, 0x1, P2 ;  /* 0x000000ff05087211 */ /* 0x000fe200010f0eff */
[----:B0-----:R-:W-:-:S03]  /*1010*/  IMAD.SHL.U32 R11, R15, 0x4, RZ ;  /* 0x000000040f0b7824 */ /* 0x001fc600078e00ff */
[----:B------:R-:W-:Y:S02]  /*1020*/  SHF.L.U64.HI R15, R15, 0x2, R8 ;  /* 0x000000020f0f7819 */ /* 0x000fe40000010208 */
[----:B------:R-:W-:Y:S02]  /*1030*/  IADD3 R10, P3, PT, R16, R11, RZ ;  /* 0x0000000b100a7210 */ /* 0x000fe40007f7e0ff */
[----:B--2---:R-:W-:-:S04]  /*1040*/  IADD3 R8, P2, PT, R11, UR4, RZ ;  /* 0x000000040b087c10 */ /* 0x004fc8000ff5e0ff */
[----:B------:R-:W-:Y:S01]  /*1050*/  IADD3.X R9, PT, PT, R15, UR5, RZ, P2, !PT ;  /* 0x000000050f097c10 */ /* 0x000fe200097fe4ff */
[----:B------:R-:W-:-:S05]  /*1060*/  IMAD.X R11, R17, 0x1, R15, P3 ;  /* 0x00000001110b7824 */ /* 0x000fca00018e060f */
[----:B------:R-:W3:Y:S04]  /*1070*/  LDG.E R9, desc[UR36][R8.64+-0x4] ;  /* 0xfffffc2408097981 */ /* 0x000ee8000c1e1900 */
[----:B------:R-:W2:Y:S01]  /*1080*/  LD.E R15, desc[UR36][R10.64+-0x4] ;  /* 0xfffffc240a0f7980 */ /* 0x000ea2000c101900 */
[----:B---3--:R-:W-:-:S05]  /*1090*/  IMAD.IADD R14, R14, 0x1, R9 ;  /* 0x000000010e0e7824 */ /* 0x008fca00078e0209 */
[----:B--2---:R-:W-:-:S13]  /*10a0*/  ISETP.GE.AND P2, PT, R14, R15, PT ;  /* 0x0000000f0e00720c */ /* 0x004fda0003f46270 */
[----:B------:R2:W-:Y:S02]  /*10b0*/  @!P2 ST.E desc[UR36][R10.64+-0x4], R14 ;  /* 0xfffffc0e0a00a985 */ /* 0x0005e4000c101924 */
.L_x_19:
[----:B------:R-:W-:Y:S05]  /*10c0*/  BSYNC.RECONVERGENT B1 ;  /* 0x0000000000017941 */ /* 0x000fea0003800200 */
.L_x_18:
[----:B------:R-:W-:Y:S04]  /*10d0*/  BSSY.RECONVERGENT B1, `(.L_x_20) ;  /* 0x0000012000017945 */ /* 0x000fe80003800200 */
[----:B------:R-:W-:Y:S05]  /*10e0*/  @P0 BRA `(.L_x_21) ;  /* 0x0000000000400947 */ /* 0x000fea0003800000 */
[----:B------:R-:W0:Y:S01]  /*10f0*/  LDCU.64 UR4, c[0x0][0x380] ;  /* 0x00007000ff0477ac */ /* 0x000e220008000a00 */
[----:B------:R-:W-:Y:S01]  /*1100*/  SHF.R.S32.HI R8, RZ, 0x1f, R12 ;  /* 0x0000001fff087819 */ /* 0x000fe2000001140c */
[----:B------:R-:W3:Y:S01]  /*1110*/  LD.E R6, desc[UR36][R6.64] ;  /* 0x0000002406067980 */ /* 0x000ee2000c101900 */
[----:B------:R-:W-:-:S04]  /*1120*/  IADD3 R12, P0, PT, R5, R12, RZ ;  /* 0x0000000c050c7210 */ /* 0x000fc80007f1e0ff */
[----:B------:R-:W-:Y:S01]  /*1130*/  LEA.HI.X.SX32 R5, R5, R8, 0x1, P0 ;  /* 0x0000000805057211 */ /* 0x000fe200000f0eff */
[----:B------:R-:W-:-:S03]  /*1140*/  IMAD.SHL.U32 R9, R12, 0x4, RZ ;  /* 0x000000040c097824 */ /* 0x000fc600078e00ff */
[----:B------:R-:W-:Y:S02]  /*1150*/  SHF.L.U64.HI R5, R12, 0x2, R5 ;  /* 0x000000020c057819 */ /* 0x000fe40000010205 */
[----:B------:R-:W-:Y:S02]  /*1160*/  IADD3 R8, P2, PT, R16, R9, RZ ;  /* 0x0000000910087210 */ /* 0x000fe40007f5e0ff */
[----:B012---:R-:W-:-:S04]  /*1170*/  IADD3 R10, P0, PT, R9, UR4, RZ ;  /* 0x00000004090a7c10 */ /* 0x007fc8000ff1e0ff */
[----:B------:R-:W-:Y:S01]  /*1180*/  IADD3.X R11, PT, PT, R5, UR5, RZ, P0, !PT ;  /* 0x00000005050b7c10 */ /* 0x000fe200087fe4ff */
[----:B------:R-:W-:-:S05]  /*1190*/  IMAD.X R9, R17, 0x1, R5, P2 ;  /* 0x0000000111097824 */ /* 0x000fca00010e0605 */
[----:B------:R-:W3:Y:S04]  /*11a0*/  LDG.E R11, desc[UR36][R10.64+0x4] ;  /* 0x000004240a0b7981 */ /* 0x000ee8000c1e1900 */
[----:B------:R-:W2:Y:S01]  /*11b0*/  LD.E R5, desc[UR36][R8.64+0x4] ;  /* 0x0000042408057980 */ /* 0x000ea2000c101900 */
[----:B---3--:R-:W-:-:S05]  /*11c0*/  IMAD.IADD R12, R6, 0x1, R11 ;  /* 0x00000001060c7824 */ /* 0x008fca00078e020b */
[----:B--2---:R-:W-:-:S13]  /*11d0*/  ISETP.GE.AND P0, PT, R12, R5, PT ;  /* 0x000000050c00720c */ /* 0x004fda0003f06270 */
[----:B------:R3:W-:Y:S02]  /*11e0*/  @!P0 ST.E desc[UR36][R8.64+0x4], R12 ;  /* 0x0000040c08008985 */ /* 0x0007e4000c101924 */
.L_x_21:
[----:B------:R-:W-:Y:S05]  /*11f0*/  BSYNC.RECONVERGENT B1 ;  /* 0x0000000000017941 */ /* 0x000fea0003800200 */
.L_x_20:
[----:B------:R-:W-:Y:S05]  /*1200*/  @P1 BRA `(.L_x_22) ;  /* 0xfffffff400541947 */ /* 0x000fea000383ffff */
.L_x_13:
[----:B------:R-:W-:Y:S05]  /*1210*/  BSYNC.RECONVERGENT B0 ;  /* 0x0000000000007941 */ /* 0x000fea0003800200 */
.L_x_7:
[----:B------:R-:W-:Y:S05]  /*1220*/  BRA `(.L_x_23) ;  /* 0x0000000000147947 */ /* 0x000fea0003800000 */
.L_x_2:
[----:B------:R-:W0:Y:S02]  /*1230*/  LDC.64 R4, c[0x0][0x380] ;  /* 0x0000e000ff047b82 */ /* 0x000e240000000a00 */
[----:B0-----:R-:W-:-:S06]  /*1240*/  IMAD.WIDE.U32 R4, R25, 0x4, R4 ;  /* 0x0000000419047825 */ /* 0x001fcc00078e0004 */
[----:B------:R-:W2:Y:S01]  /*1250*/  LDG.E R5, desc[UR36][R4.64] ;  /* 0x0000002404057981 */ /* 0x000ea2000c1e1900 */
[----:B------:R-:W-:-:S05]  /*1260*/  IMAD.WIDE.U32 R6, R25, 0x4, R16 ;  /* 0x0000000419067825 */ /* 0x000fca00078e0010 */
[----:B--2---:R4:W-:Y:S02]  /*1270*/  ST.E desc[UR36][R6.64], R5 ;  /* 0x0000000506007985 */ /* 0x0049e4000c101924 */
.L_x_23:
[----:B------:R-:W5:Y:S01]  /*1280*/  LDCU UR4, c[0x0][0x390] ;  /* 0x00007200ff0477ac */ /* 0x000f620008000800 */
[----:B------:R-:W-:Y:S01]  /*1290*/  IMAD.MOV.U32 R0, RZ, RZ, 0x3b9aca00 ;  /* 0x3b9aca00ff007424 */ /* 0x000fe200078e00ff */
[----:B----4-:R-:W4:Y:S01]  /*12a0*/  LDC.64 R4, c[0x0][0x388] ;  /* 0x0000e200ff047b82 */ /* 0x010f220000000a00 */
[C---:B-----5:R-:W-:Y:S02]  /*12b0*/  ISETP.GE.AND P0, PT, R22.reuse, UR4, PT ;  /* 0x0000000416007c0c */ /* 0x060fe4000bf06270 */
[C---:B------:R-:W-:Y:S02]  /*12c0*/  ISETP.GE.AND P1, PT, R23.reuse, UR4, PT ;  /* 0x0000000417007c0c */ /* 0x040fe4000bf26270 */
[----:B------:R-:W-:Y:S02]  /*12d0*/  ISETP.GT.AND P0, PT, R22, -0x1, !P0 ;  /* 0xffffffff1600780c */ /* 0x000fe40004704270 */
[----:B------:R-:W-:-:S04]  /*12e0*/  ISETP.GT.AND P1, PT, R23, -0x1, !P1 ;  /* 0xffffffff1700780c */ /* 0x000fc80004f24270 */
[----:B------:R-:W-:-:S13]  /*12f0*/  PLOP3.LUT P0, PT, P1, P0, PT, 0x80, 0x8 ;  /* 0x000000000008781c */ /* 0x000fda0000f01070 */
[----:B------:R-:W-:-:S04]  /*1300*/  @P0 IMAD R7, R23, UR4, R22 ;  /* 0x0000000417070c24 */ /* 0x000fc8000f8e0216 */
[----:B------:R-:W-:-:S05]  /*1310*/  @P0 IMAD.WIDE R6, R7, 0x4, R16 ;  /* 0x0000000407060825 */ /* 0x000fca00078e0210 */
[----:B------:R-:W5:Y:S01]  /*1320*/  @P0 LD.E R0, desc[UR36][R6.64] ;  /* 0x0000002406000980 */ /* 0x000f62000c101900 */
[----:B----4-:R-:W-:Y:S01]  /*1330*/  IMAD.WIDE R24, R24, 0x4, R4 ;  /* 0x0000000418187825 */ /* 0x010fe200078e0204 */
[----:B------:R-:W-:-:S03]  /*1340*/  MOV R19, 0x8 ;  /* 0x0000000800137802 */ /* 0x000fc60000000f00 */
[----:B------:R-:W-:Y:S01]  /*1350*/  IMAD.MOV.U32 R4, RZ, RZ, R16 ;  /* 0x000000ffff047224 */ /* 0x000fe200078e0010 */
[----:B---3--:R3:W4:Y:S01]  /*1360*/  LDC.64 R8, c[0x4][R19] ;  /* 0x0100000013087b82 */ /* 0x0087220000000a00 */
[----:B------:R-:W-:Y:S01]  /*1370*/  IMAD.MOV.U32 R5, RZ, RZ, R17 ;  /* 0x000000ffff057224 */ /* 0x000fe200078e0011 */
[----:B----45:R3:W-:Y:S06]  /*1380*/  STG.E desc[UR36][R24.64], R0 ;  /* 0x0000000018007986 */ /* 0x0307ec000c101924 */
[----:B0-----:R-:W-:-:S07]  /*1390*/  LEPC R20, `(.L_x_24) ;  /* 0x000000001014794e */ /* 0x001fce0000000000 */
[----:B-123--:R-:W-:Y:S05]  /*13a0*/  CALL.ABS.NOINC R8 ;  /* 0x0000000008007343 */ /* 0x00efea0003c00000 */
.L_x_24:
[----:B------:R0:W1:Y:S01]  /*13b0*/  LDC.64 R6, c[0x4][R19] ;  /* 0x0100000013067b82 */ /* 0x0000620000000a00 */
[----:B------:R-:W-:Y:S02]  /*13c0*/  IMAD.MOV.U32 R4, RZ, RZ, R18 ;  /* 0x000000ffff047224 */ /* 0x000fe400078e0012 */
[----:B------:R-:W-:-:S07]  /*13d0*/  IMAD.MOV.U32 R5, RZ, RZ, R2 ;  /* 0x000000ffff057224 */ /* 0x000fce00078e0002 */
[----:B------:R-:W-:-:S07]  /*13e0*/  LEPC R20, `(.L_x_25) ;  /* 0x000000001014794e */ /* 0x000fce0000000000 */
[----:B01----:R-:W-:Y:S05]  /*13f0*/  CALL.ABS.NOINC R6 ;  /* 0x0000000006007343 */ /* 0x003fea0003c00000 */
.L_x_25:
[----:B------:R-:W-:Y:S05]  /*1400*/  EXIT ;  /* 0x000000000000794d */ /* 0x000fea0003800000 */
.L_x_26:
[----:B------:R-:W-:-:S00]  /*1410*/  BRA `(.L_x_26) ;  /* 0xfffffffc00fc7947 */ /* 0x000fc0000383ffff */
[----:B------:R-:W-:-:S00]  /*1420*/  NOP ;  /* 0x0000000000007918 */ /* 0x000fc00000000000 */
        /* <DEDUP_REMOVED lines=13> */
.L_x_27:


//--------------------- .nv.shared.reserved.0     --------------------------
	.section	.nv.shared.reserved.0,"aw",@nobits
	.weak		__nv_reservedSMEM_offset_0_alias
	.size		__nv_reservedSMEM_offset_0_alias, 0, 64
	.other		__nv_reservedSMEM_offset_0_alias,@"STO_CUDA_RESERVED_SHARED STV_DEFAULT"
__nv_reservedSMEM_offset_0_alias:
	.zero		0
	.zero		64


//--------------------- .nv.constant0._Z14dijkstraKernelPKiPiiiS1_S1_S1_S1_ --------------------------
	.section	.nv.constant0._Z14dijkstraKernelPKiPiiiS1_S1_S1_S1_,"a",@progbits
	.sectionflags	@""
	.align	4
.nv.constant0._Z14dijkstraKernelPKiPiiiS1_S1_S1_S1_:
	.zero		952


//--------------------- SYMBOLS --------------------------

	.type		.nv.reservedSmem.offset0,@object
	.size		.nv.reservedSmem.offset0,0x4
	.type		malloc,@function
	.type		free,@function
